//
// Generated by NVIDIA NVVM Compiler
//
// Compiler Build ID: CL-36424714
// Cuda compilation tools, release 13.0, V13.0.88
// Based on NVVM 20.0.0
//

.version 9.0
.target sm_100
.address_size 64

	// .globl	get_literals
.global .align 4 .b8 precalc_xorwow_matrix[102400];
.global .align 4 .b8 precalc_xorwow_offset_matrix[102400];
.global .align 4 .b8 mrg32k3aM1[2304];
.global .align 4 .b8 mrg32k3aM2[2304];
.global .align 4 .b8 mrg32k3aM1SubSeq[2016];
.global .align 4 .b8 mrg32k3aM2SubSeq[2016];
.global .align 4 .b8 mrg32k3aM1Seq[2304];
.global .align 4 .b8 mrg32k3aM2Seq[2304];
.const .align 8 .b8 __cr_lgamma_table[72];

.visible .entry get_literals()
{


	ret;

}


// ===== COMPILED SASS (sm_100) =====

	.target	sm_100

	.elftype	@"ET_EXEC"


//--------------------- .note.nv.tkinfo           --------------------------
	.section	.note.nv.tkinfo,"",@"SHT_NOTE"
	.sectionflags	@"SHF_NOTE_NV_TKINFO"
	.tkinfo
        /*0018*/ 	.word	0x00000002
        /*0030*/ 	.string	""
        /*0030*/ 	.string	"ptxas"
        /*0030*/ 	.string	"Cuda compilation tools, release 13.0, V13.0.88"
        /*0030*/ 	.string	"Build cuda_13.0.r13.0/compiler.36424714_0"
        /*0030*/ 	.string	"-arch sm_100 -m 64 "



//--------------------- .note.nv.cuinfo           --------------------------
	.section	.note.nv.cuinfo,"",@"SHT_NOTE"
	.sectionflags	@"SHF_NOTE_NV_CUINFO"
        /*0018*/ 	.short	0x0002
        /*001a*/ 	.short	0x0064
        /*001c*/ 	.short	0x0082
	.zero		2


//--------------------- .nv.info                  --------------------------
	.section	.nv.info,"",@"SHT_CUDA_INFO"
	.align	4


	//----- nvinfo : EIATTR_REGCOUNT
	.align		4
        /*0000*/ 	.byte	0x04, 0x2f
        /*0002*/ 	.short	(.L_10 - .L_9)
	.align		4
.L_9:
        /*0004*/ 	.word	index@(get_literals)
        /*0008*/ 	.word	0x00000004


	//----- nvinfo : EIATTR_FRAME_SIZE
	.align		4
.L_10:
        /*000c*/ 	.byte	0x04, 0x11
        /*000e*/ 	.short	(.L_12 - .L_11)
	.align		4
.L_11:
        /*0010*/ 	.word	index@(get_literals)
        /*0014*/ 	.word	0x00000000


	//----- nvinfo : EIATTR_MIN_STACK_SIZE
	.align		4
.L_12:
        /*0018*/ 	.byte	0x04, 0x12
        /*001a*/ 	.short	(.L_14 - .L_13)
	.align		4
.L_13:
        /*001c*/ 	.word	index@(get_literals)
        /*0020*/ 	.word	0x00000000
.L_14:


//--------------------- .nv.compat                --------------------------
	.section	.nv.compat,"",@"SHT_CUDA_COMPAT_INFO"
	.align	4
        /*0000*/ 	.byte	0x02, 0x09, 0x00, 0x00, 0x02, 0x02, 0x01, 0x00, 0x02, 0x05, 0x05, 0x00, 0x03, 0x07, 0x01, 0x01
        /*0010*/ 	.byte	0x02, 0x03, 0x00, 0x00, 0x02, 0x06, 0x01, 0x00, 0x04, 0x0b, 0x08, 0x00, 0x09, 0x00, 0x00, 0x00
        /*0020*/ 	.byte	0x00, 0x00, 0x00, 0x00


//--------------------- .nv.info.get_literals     --------------------------
	.section	.nv.info.get_literals,"",@"SHT_CUDA_INFO"
	.sectionflags	@""
	.align	4


	//----- nvinfo : EIATTR_CUDA_API_VERSION
	.align		4
        /*0000*/ 	.byte	0x04, 0x37
        /*0002*/ 	.short	(.L_16 - .L_15)
.L_15:
        /*0004*/ 	.word	0x00000082


	//----- nvinfo : EIATTR_SPARSE_MMA_MASK
	.align		4
.L_16:
        /*0008*/ 	.byte	0x03, 0x50
        /*000a*/ 	.short	0x0000


	//----- nvinfo : EIATTR_MAXREG_COUNT
	.align		4
        /*000c*/ 	.byte	0x03, 0x1b
        /*000e*/ 	.short	0x00ff


	//----- nvinfo : EIATTR_MERCURY_ISA_VERSION
	.align		4
        /*0010*/ 	.byte	0x03, 0x5f
        /*0012*/ 	.short	0x0101


	//----- nvinfo : EIATTR_VRC_CTA_INIT_COUNT
	.align		4
        /*0014*/ 	.byte	0x02, 0x4a
	.zero		1
	.zero		1


	//----- nvinfo : EIATTR_EXIT_INSTR_OFFSETS
	.align		4
        /*0018*/ 	.byte	0x04, 0x1c
        /*001a*/ 	.short	(.L_18 - .L_17)


	//   ....[0]....
.L_17:
        /*001c*/ 	.word	0x00000010


	//----- nvinfo : EIATTR_SW_WAR
	.align		4
.L_18:
        /*0020*/ 	.byte	0x04, 0x36
        /*0022*/ 	.short	(.L_20 - .L_19)
.L_19:
        /*0024*/ 	.word	0x00000008
.L_20:


//--------------------- .nv.callgraph             --------------------------
	.section	.nv.callgraph,"",@"SHT_CUDA_CALLGRAPH"
	.align	4
	.sectionentsize	8
	.align		4
        /*0000*/ 	.word	0x00000000
	.align		4
        /*0004*/ 	.word	0xffffffff
	.align		4
        /*0008*/ 	.word	0x00000000
	.align		4
        /*000c*/ 	.word	0xfffffffe
	.align		4
        /*0010*/ 	.word	0x00000000
	.align		4
        /*0014*/ 	.word	0xfffffffd
	.align		4
        /*0018*/ 	.word	0x00000000
	.align		4
        /*001c*/ 	.word	0xfffffffc


//--------------------- .nv.constant4             --------------------------
	.section	.nv.constant4,"a",@progbits
	.align	8
	.align		8
.nv.constant4:
        /*0000*/ 	.dword	precalc_xorwow_matrix
	.align		8
        /*0008*/ 	.dword	precalc_xorwow_offset_matrix
	.align		8
        /*0010*/ 	.dword	mrg32k3aM1
	.align		8
        /*0018*/ 	.dword	mrg32k3aM2
	.align		8
        /*0020*/ 	.dword	mrg32k3aM1SubSeq
	.align		8
        /*0028*/ 	.dword	mrg32k3aM2SubSeq
	.align		8
        /*0030*/ 	.dword	mrg32k3aM1Seq
	.align		8
        /*0038*/ 	.dword	mrg32k3aM2Seq


//--------------------- .nv.constant3             --------------------------
	.section	.nv.constant3,"a",@progbits
	.align	8
.nv.constant3:
	.type		__cr_lgamma_table,@object
	.size		__cr_lgamma_table,(.L_8 - __cr_lgamma_table)
__cr_lgamma_table:
        /*0000*/ 	.byte	0x00, 0x00, 0x00, 0x00, 0x00, 0x00, 0x00, 0x00, 0x00, 0x00, 0x00, 0x00, 0x00, 0x00, 0x00, 0x00
        /*0010*/ 	.byte	0xef, 0x39, 0xfa, 0xfe, 0x42, 0x2e, 0xe6, 0x3f, 0x02, 0x20, 0x2a, 0xfa, 0x0b, 0xab, 0xfc, 0x3f
        /*0020*/ 	.byte	0xf9, 0x2c, 0x92, 0x7c, 0xa7, 0x6c, 0x09, 0x40, 0xc9, 0x79, 0x44, 0x3c, 0x64, 0x26, 0x13, 0x40
        /*0030*/ 	.byte	0xca, 0x01, 0xcf, 0x3a, 0x27, 0x51, 0x1a, 0x40, 0x30, 0xcc, 0x2d, 0xf3, 0xe1, 0x0c, 0x21, 0x40
        /*0040*/ 	.byte	0x0d, 0xb7, 0xfc, 0x82, 0x8e, 0x35, 0x25, 0x40
.L_8:


//--------------------- .text.get_literals        --------------------------
	.section	.text.get_literals,"ax",@progbits
	.align	128
        .global         get_literals
        .type           get_literals,@function
        .size           get_literals,(.L_x_1 - get_literals)
        .other          get_literals,@"STO_CUDA_ENTRY STV_DEFAULT"
get_literals:
.text.get_literals:
[----:B------:R-:W-:Y:S01]  /*0000*/  LDC R1, c[0x0][0x37c] ;  /* 0x0000df00ff017b82 */ /* 0x000fe20000000800 */
[----:B------:R-:W-:Y:S05]  /*0010*/  EXIT ;  /* 0x000000000000794d */ /* 0x000fea0003800000 */
.L_x_0:
[----:B------:R-:W-:-:S00]  /*0020*/  BRA `(.L_x_0) ;  /* 0xfffffffc00fc7947 */ /* 0x000fc0000383ffff */
[----:B------:R-:W-:-:S00]  /*0030*/  NOP ;  /* 0x0000000000007918 */ /* 0x000fc00000000000 */
        /* <DEDUP_REMOVED lines=12> */
.L_x_1:


//--------------------- .nv.global.init           --------------------------
	.section	.nv.global.init,"aw",@progbits
	.align	4
.nv.global.init:
	.type		mrg32k3aM1SubSeq,@object
	.size		mrg32k3aM1SubSeq,(mrg32k3aM2SubSeq - mrg32k3aM1SubSeq)
mrg32k3aM1SubSeq:
        /*0000*/ 	.byte	0x0b, 0xcc, 0xee, 0x04, 0x73, 0x29, 0x8b, 0x6f, 0xf6, 0x53, 0x03, 0xf6, 0x23, 0xf6, 0xea, 0xda
        /* <DEDUP_REMOVED lines=125> */
	.type		mrg32k3aM2SubSeq,@object
	.size		mrg32k3aM2SubSeq,(mrg32k3aM1 - mrg32k3aM2SubSeq)
mrg32k3aM2SubSeq:
        /* <DEDUP_REMOVED lines=126> */
	.type		mrg32k3aM1,@object
	.size		mrg32k3aM1,(mrg32k3aM1Seq - mrg32k3aM1)
mrg32k3aM1:
        /* <DEDUP_REMOVED lines=144> */
	.type		mrg32k3aM1Seq,@object
	.size		mrg32k3aM1Seq,(mrg32k3aM2 - mrg32k3aM1Seq)
mrg32k3aM1Seq:
        /* <DEDUP_REMOVED lines=144> */
	.type		mrg32k3aM2,@object
	.size		mrg32k3aM2,(mrg32k3aM2Seq - mrg32k3aM2)
mrg32k3aM2:
        /* <DEDUP_REMOVED lines=144> */
	.type		mrg32k3aM2Seq,@object
	.size		mrg32k3aM2Seq,(precalc_xorwow_matrix - mrg32k3aM2Seq)
mrg32k3aM2Seq:
        /* <DEDUP_REMOVED lines=144> */
	.type		precalc_xorwow_matrix,@object
	.size		precalc_xorwow_matrix,(precalc_xorwow_offset_matrix - precalc_xorwow_matrix)
precalc_xorwow_matrix:
        /* <DEDUP_REMOVED lines=6400> */
	.type		precalc_xorwow_offset_matrix,@object
	.size		precalc_xorwow_offset_matrix,(.L_1 - precalc_xorwow_offset_matrix)
precalc_xorwow_offset_matrix:
        /* <DEDUP_REMOVED lines=6400> */
.L_1:


//--------------------- .nv.shared.reserved.0     --------------------------
	.section	.nv.shared.reserved.0,"aw",@nobits
	.weak		__nv_reservedSMEM_offset_0_alias
	.size		__nv_reservedSMEM_offset_0_alias, 0, 64
	.other		__nv_reservedSMEM_offset_0_alias,@"STO_CUDA_RESERVED_SHARED STV_DEFAULT"
__nv_reservedSMEM_offset_0_alias:
	.zero		0
	.zero		64


//--------------------- .nv.constant0.get_literals --------------------------
	.section	.nv.constant0.get_literals,"a",@progbits
	.sectionflags	@""
	.align	4
.nv.constant0.get_literals:
	.zero		896


//--------------------- SYMBOLS --------------------------

	.type		.nv.reservedSmem.offset0,@object
	.size		.nv.reservedSmem.offset0,0x4
